//
// Generated by NVIDIA NVVM Compiler
//
// Compiler Build ID: CL-36424714
// Cuda compilation tools, release 13.0, V13.0.88
// Based on NVVM 20.0.0
//

.version 9.0
.target sm_100
.address_size 64

	// .globl	_Z17WMMAF16TensorCoreP6__halfS0_S0_i
.extern .func  (.param .b32 func_retval0) vprintf
(
	.param .b64 vprintf_param_0,
	.param .b64 vprintf_param_1
)
;
.global .align 1 .b8 $str[14] = {116, 105, 108, 101, 95, 114, 111, 119, 58, 32, 37, 100, 10};
.global .align 1 .b8 $str$1[14] = {116, 105, 108, 101, 95, 99, 111, 108, 58, 32, 37, 100, 10};
.global .align 1 .b8 $str$2[2] = {10};
.global .align 1 .b8 $str$3[22] = {67, 111, 111, 114, 100, 105, 110, 97, 116, 101, 32, 65, 32, 91, 37, 100, 44, 37, 100, 93, 10};
.global .align 1 .b8 $str$4[9] = {116, 111, 116, 58, 32, 37, 100, 10};

.visible .entry _Z17WMMAF16TensorCoreP6__halfS0_S0_i(
	.param .u64 .ptr .align 1 _Z17WMMAF16TensorCoreP6__halfS0_S0_i_param_0,
	.param .u64 .ptr .align 1 _Z17WMMAF16TensorCoreP6__halfS0_S0_i_param_1,
	.param .u64 .ptr .align 1 _Z17WMMAF16TensorCoreP6__halfS0_S0_i_param_2,
	.param .u32 _Z17WMMAF16TensorCoreP6__halfS0_S0_i_param_3
)
{
	.local .align 8 .b8 	__local_depot0[8];
	.reg .b64 	%SP;
	.reg .b64 	%SPL;
	.reg .pred 	%p<17>;
	.reg .b16 	%rs<66>;
	.reg .b32 	%r<293>;
	.reg .b32 	%f<2>;
	.reg .b64 	%rd<62>;

	mov.u64 	%SPL, __local_depot0;
	cvta.local.u64 	%SP, %SPL;
	ld.param.u64 	%rd5, [_Z17WMMAF16TensorCoreP6__halfS0_S0_i_param_0];
	ld.param.u64 	%rd6, [_Z17WMMAF16TensorCoreP6__halfS0_S0_i_param_1];
	ld.param.u64 	%rd7, [_Z17WMMAF16TensorCoreP6__halfS0_S0_i_param_2];
	cvta.to.global.u64 	%rd1, %rd7;
	add.u64 	%rd8, %SP, 0;
	add.u64 	%rd2, %SPL, 0;
	mov.u32 	%r64, %ctaid.x;
	mov.u32 	%r65, %ntid.x;
	mov.u32 	%r66, %tid.x;
	mad.lo.s32 	%r67, %r64, %r65, %r66;
	shr.u32 	%r1, %r67, 5;
	mov.u32 	%r68, %ctaid.y;
	mov.u32 	%r69, %ntid.y;
	mov.u32 	%r70, %tid.y;
	mad.lo.s32 	%r2, %r68, %r69, %r70;
	or.b32  	%r3, %r66, %r70;
	setp.ne.s32 	%p2, %r3, 0;
	@%p2 bra 	$L__BB0_2;
	st.local.u32 	[%rd2], %r1;
	mov.u64 	%rd9, $str;
	cvta.global.u64 	%rd10, %rd9;
	{ // callseq 0, 0
	.param .b64 param0;
	st.param.b64 	[param0], %rd10;
	.param .b64 param1;
	st.param.b64 	[param1], %rd8;
	.param .b32 retval0;
	call.uni (retval0), 
	vprintf, 
	(
	param0, 
	param1
	);
	ld.param.b32 	%r71, [retval0];
	} // callseq 0
	st.local.u32 	[%rd2], %r2;
	mov.u64 	%rd12, $str$1;
	cvta.global.u64 	%rd13, %rd12;
	{ // callseq 1, 0
	.param .b64 param0;
	st.param.b64 	[param0], %rd13;
	.param .b64 param1;
	st.param.b64 	[param1], %rd8;
	.param .b32 retval0;
	call.uni (retval0), 
	vprintf, 
	(
	param0, 
	param1
	);
	ld.param.b32 	%r73, [retval0];
	} // callseq 1
	mov.u64 	%rd14, $str$2;
	cvta.global.u64 	%rd15, %rd14;
	{ // callseq 2, 0
	.param .b64 param0;
	st.param.b64 	[param0], %rd15;
	.param .b64 param1;
	st.param.b64 	[param1], 0;
	.param .b32 retval0;
	call.uni (retval0), 
	vprintf, 
	(
	param0, 
	param1
	);
	ld.param.b32 	%r75, [retval0];
	} // callseq 2
$L__BB0_2:
	ld.param.u32 	%r262, [_Z17WMMAF16TensorCoreP6__halfS0_S0_i_param_3];
	mov.f32 	%f1, 0f00000000;
	// begin inline asm
	{  cvt.rn.f16.f32 %rs1, %f1;}

	// end inline asm
	mov.b32 	%r281, {%rs1, %rs1};
	cvta.to.global.u64 	%rd16, %rd6;
	mov.b32 	%r77, 16;
	wmma.load.b.sync.aligned.col.m16n16k16.global.f16 	{%r5, %r6, %r7, %r8, %r9, %r10, %r11, %r12}, [%rd16], %r77;
	shl.b32 	%r13, %r2, 4;
	shl.b32 	%r14, %r1, 4;
	max.s32 	%r78, %r14, %r13;
	setp.lt.s32 	%p1, %r78, %r262;
	mul.lo.s32 	%r79, %r262, %r14;
	cvt.u64.u32 	%rd17, %r79;
	cvt.u64.u32 	%rd18, %r13;
	add.s64 	%rd19, %rd17, %rd18;
	cvta.to.global.u64 	%rd20, %rd5;
	shl.b64 	%rd21, %rd19, 1;
	add.s64 	%rd3, %rd20, %rd21;
	add.s64 	%rd4, %rd1, %rd21;
	not.pred 	%p3, %p1;
	mov.u64 	%rd24, $str$3;
	mov.u32 	%r282, %r281;
	mov.u32 	%r283, %r281;
	mov.u32 	%r284, %r281;
	mov.u32 	%r271, %r13;
$L__BB0_3:
	mov.b32 	%r272, 0;
$L__BB0_4:
	@%p3 bra 	$L__BB0_9;
	setp.ne.s32 	%p4, %r3, 0;
	@%p4 bra 	$L__BB0_7;
	cvta.to.local.u64 	%rd23, %rd8;
	st.local.v2.u32 	[%rd23], {%r14, %r13};
	cvta.global.u64 	%rd25, %rd24;
	{ // callseq 3, 0
	.param .b64 param0;
	st.param.b64 	[param0], %rd25;
	.param .b64 param1;
	st.param.b64 	[param1], %rd8;
	.param .b32 retval0;
	call.uni (retval0), 
	vprintf, 
	(
	param0, 
	param1
	);
	ld.param.b32 	%r81, [retval0];
	} // callseq 3
	st.local.v2.u32 	[%rd23], {%r14, %r13};
	{ // callseq 4, 0
	.param .b64 param0;
	st.param.b64 	[param0], %rd25;
	.param .b64 param1;
	st.param.b64 	[param1], %rd8;
	.param .b32 retval0;
	call.uni (retval0), 
	vprintf, 
	(
	param0, 
	param1
	);
	ld.param.b32 	%r83, [retval0];
	} // callseq 4
$L__BB0_7:
	ld.param.u32 	%r263, [_Z17WMMAF16TensorCoreP6__halfS0_S0_i_param_3];
	ld.param.u64 	%rd58, [_Z17WMMAF16TensorCoreP6__halfS0_S0_i_param_2];
	mov.b32 	%r101, 16;
	wmma.load.a.sync.aligned.row.m16n16k16.global.f16 	{%r102, %r103, %r104, %r105, %r106, %r107, %r108, %r109}, [%rd3], %r101;
	wmma.mma.sync.aligned.row.col.m16n16k16.f16.f16 {%r284, %r283, %r282, %r281}, {%r102, %r103, %r104, %r105, %r106, %r107, %r108, %r109}, {%r5, %r6, %r7, %r8, %r9, %r10, %r11, %r12}, {%r284, %r283, %r282, %r281};
	wmma.store.d.sync.aligned.col.m16n16k16.global.f16 	[%rd4], {%r284, %r283, %r282, %r281}, %r263;
	cvta.to.global.u64 	%rd26, %rd58;
	ld.global.u16 	%rs2, [%rd26];
	// begin inline asm
	cvt.rmi.s32.f16 %r85, %rs2;
	// end inline asm
	ld.global.u16 	%rs3, [%rd26+34];
	// begin inline asm
	cvt.rmi.s32.f16 %r86, %rs3;
	// end inline asm
	add.s32 	%r110, %r86, %r85;
	ld.global.u16 	%rs4, [%rd26+68];
	// begin inline asm
	cvt.rmi.s32.f16 %r87, %rs4;
	// end inline asm
	add.s32 	%r111, %r87, %r110;
	ld.global.u16 	%rs5, [%rd26+102];
	// begin inline asm
	cvt.rmi.s32.f16 %r88, %rs5;
	// end inline asm
	add.s32 	%r112, %r88, %r111;
	ld.global.u16 	%rs6, [%rd26+136];
	// begin inline asm
	cvt.rmi.s32.f16 %r89, %rs6;
	// end inline asm
	add.s32 	%r113, %r89, %r112;
	ld.global.u16 	%rs7, [%rd26+170];
	// begin inline asm
	cvt.rmi.s32.f16 %r90, %rs7;
	// end inline asm
	add.s32 	%r114, %r90, %r113;
	ld.global.u16 	%rs8, [%rd26+204];
	// begin inline asm
	cvt.rmi.s32.f16 %r91, %rs8;
	// end inline asm
	add.s32 	%r115, %r91, %r114;
	ld.global.u16 	%rs9, [%rd26+238];
	// begin inline asm
	cvt.rmi.s32.f16 %r92, %rs9;
	// end inline asm
	add.s32 	%r116, %r92, %r115;
	ld.global.u16 	%rs10, [%rd26+272];
	// begin inline asm
	cvt.rmi.s32.f16 %r93, %rs10;
	// end inline asm
	add.s32 	%r117, %r93, %r116;
	ld.global.u16 	%rs11, [%rd26+306];
	// begin inline asm
	cvt.rmi.s32.f16 %r94, %rs11;
	// end inline asm
	add.s32 	%r118, %r94, %r117;
	ld.global.u16 	%rs12, [%rd26+340];
	// begin inline asm
	cvt.rmi.s32.f16 %r95, %rs12;
	// end inline asm
	add.s32 	%r119, %r95, %r118;
	ld.global.u16 	%rs13, [%rd26+374];
	// begin inline asm
	cvt.rmi.s32.f16 %r96, %rs13;
	// end inline asm
	add.s32 	%r120, %r96, %r119;
	ld.global.u16 	%rs14, [%rd26+408];
	// begin inline asm
	cvt.rmi.s32.f16 %r97, %rs14;
	// end inline asm
	add.s32 	%r121, %r97, %r120;
	ld.global.u16 	%rs15, [%rd26+442];
	// begin inline asm
	cvt.rmi.s32.f16 %r98, %rs15;
	// end inline asm
	add.s32 	%r122, %r98, %r121;
	ld.global.u16 	%rs16, [%rd26+476];
	// begin inline asm
	cvt.rmi.s32.f16 %r99, %rs16;
	// end inline asm
	add.s32 	%r123, %r99, %r122;
	ld.global.u16 	%rs17, [%rd26+510];
	// begin inline asm
	cvt.rmi.s32.f16 %r100, %rs17;
	// end inline asm
	add.s32 	%r29, %r100, %r123;
	@%p4 bra 	$L__BB0_9;
	add.u64 	%rd27, %SP, 0;
	add.u64 	%rd28, %SPL, 0;
	st.local.u32 	[%rd28], %r29;
	mov.u64 	%rd29, $str$4;
	cvta.global.u64 	%rd30, %rd29;
	{ // callseq 5, 0
	.param .b64 param0;
	st.param.b64 	[param0], %rd30;
	.param .b64 param1;
	st.param.b64 	[param1], %rd27;
	.param .b32 retval0;
	call.uni (retval0), 
	vprintf, 
	(
	param0, 
	param1
	);
	ld.param.b32 	%r124, [retval0];
	} // callseq 5
$L__BB0_9:
	@%p3 bra 	$L__BB0_14;
	setp.ne.s32 	%p7, %r3, 0;
	@%p7 bra 	$L__BB0_12;
	add.u64 	%rd31, %SP, 0;
	add.u64 	%rd32, %SPL, 0;
	st.local.v2.u32 	[%rd32], {%r14, %r13};
	mov.u64 	%rd33, $str$3;
	cvta.global.u64 	%rd34, %rd33;
	{ // callseq 6, 0
	.param .b64 param0;
	st.param.b64 	[param0], %rd34;
	.param .b64 param1;
	st.param.b64 	[param1], %rd31;
	.param .b32 retval0;
	call.uni (retval0), 
	vprintf, 
	(
	param0, 
	param1
	);
	ld.param.b32 	%r126, [retval0];
	} // callseq 6
	st.local.v2.u32 	[%rd32], {%r14, %r13};
	{ // callseq 7, 0
	.param .b64 param0;
	st.param.b64 	[param0], %rd34;
	.param .b64 param1;
	st.param.b64 	[param1], %rd31;
	.param .b32 retval0;
	call.uni (retval0), 
	vprintf, 
	(
	param0, 
	param1
	);
	ld.param.b32 	%r128, [retval0];
	} // callseq 7
$L__BB0_12:
	ld.param.u32 	%r264, [_Z17WMMAF16TensorCoreP6__halfS0_S0_i_param_3];
	ld.param.u64 	%rd59, [_Z17WMMAF16TensorCoreP6__halfS0_S0_i_param_2];
	mov.b32 	%r146, 16;
	wmma.load.a.sync.aligned.row.m16n16k16.global.f16 	{%r147, %r148, %r149, %r150, %r151, %r152, %r153, %r154}, [%rd3], %r146;
	wmma.mma.sync.aligned.row.col.m16n16k16.f16.f16 {%r284, %r283, %r282, %r281}, {%r147, %r148, %r149, %r150, %r151, %r152, %r153, %r154}, {%r5, %r6, %r7, %r8, %r9, %r10, %r11, %r12}, {%r284, %r283, %r282, %r281};
	wmma.store.d.sync.aligned.col.m16n16k16.global.f16 	[%rd4], {%r284, %r283, %r282, %r281}, %r264;
	cvta.to.global.u64 	%rd35, %rd59;
	ld.global.u16 	%rs18, [%rd35];
	// begin inline asm
	cvt.rmi.s32.f16 %r130, %rs18;
	// end inline asm
	ld.global.u16 	%rs19, [%rd35+34];
	// begin inline asm
	cvt.rmi.s32.f16 %r131, %rs19;
	// end inline asm
	add.s32 	%r155, %r131, %r130;
	ld.global.u16 	%rs20, [%rd35+68];
	// begin inline asm
	cvt.rmi.s32.f16 %r132, %rs20;
	// end inline asm
	add.s32 	%r156, %r132, %r155;
	ld.global.u16 	%rs21, [%rd35+102];
	// begin inline asm
	cvt.rmi.s32.f16 %r133, %rs21;
	// end inline asm
	add.s32 	%r157, %r133, %r156;
	ld.global.u16 	%rs22, [%rd35+136];
	// begin inline asm
	cvt.rmi.s32.f16 %r134, %rs22;
	// end inline asm
	add.s32 	%r158, %r134, %r157;
	ld.global.u16 	%rs23, [%rd35+170];
	// begin inline asm
	cvt.rmi.s32.f16 %r135, %rs23;
	// end inline asm
	add.s32 	%r159, %r135, %r158;
	ld.global.u16 	%rs24, [%rd35+204];
	// begin inline asm
	cvt.rmi.s32.f16 %r136, %rs24;
	// end inline asm
	add.s32 	%r160, %r136, %r159;
	ld.global.u16 	%rs25, [%rd35+238];
	// begin inline asm
	cvt.rmi.s32.f16 %r137, %rs25;
	// end inline asm
	add.s32 	%r161, %r137, %r160;
	ld.global.u16 	%rs26, [%rd35+272];
	// begin inline asm
	cvt.rmi.s32.f16 %r138, %rs26;
	// end inline asm
	add.s32 	%r162, %r138, %r161;
	ld.global.u16 	%rs27, [%rd35+306];
	// begin inline asm
	cvt.rmi.s32.f16 %r139, %rs27;
	// end inline asm
	add.s32 	%r163, %r139, %r162;
	ld.global.u16 	%rs28, [%rd35+340];
	// begin inline asm
	cvt.rmi.s32.f16 %r140, %rs28;
	// end inline asm
	add.s32 	%r164, %r140, %r163;
	ld.global.u16 	%rs29, [%rd35+374];
	// begin inline asm
	cvt.rmi.s32.f16 %r141, %rs29;
	// end inline asm
	add.s32 	%r165, %r141, %r164;
	ld.global.u16 	%rs30, [%rd35+408];
	// begin inline asm
	cvt.rmi.s32.f16 %r142, %rs30;
	// end inline asm
	add.s32 	%r166, %r142, %r165;
	ld.global.u16 	%rs31, [%rd35+442];
	// begin inline asm
	cvt.rmi.s32.f16 %r143, %rs31;
	// end inline asm
	add.s32 	%r167, %r143, %r166;
	ld.global.u16 	%rs32, [%rd35+476];
	// begin inline asm
	cvt.rmi.s32.f16 %r144, %rs32;
	// end inline asm
	add.s32 	%r168, %r144, %r167;
	ld.global.u16 	%rs33, [%rd35+510];
	// begin inline asm
	cvt.rmi.s32.f16 %r145, %rs33;
	// end inline asm
	add.s32 	%r38, %r145, %r168;
	@%p7 bra 	$L__BB0_14;
	add.u64 	%rd36, %SP, 0;
	add.u64 	%rd37, %SPL, 0;
	st.local.u32 	[%rd37], %r38;
	mov.u64 	%rd38, $str$4;
	cvta.global.u64 	%rd39, %rd38;
	{ // callseq 8, 0
	.param .b64 param0;
	st.param.b64 	[param0], %rd39;
	.param .b64 param1;
	st.param.b64 	[param1], %rd36;
	.param .b32 retval0;
	call.uni (retval0), 
	vprintf, 
	(
	param0, 
	param1
	);
	ld.param.b32 	%r169, [retval0];
	} // callseq 8
$L__BB0_14:
	@%p3 bra 	$L__BB0_19;
	setp.ne.s32 	%p10, %r3, 0;
	@%p10 bra 	$L__BB0_17;
	add.u64 	%rd40, %SP, 0;
	add.u64 	%rd41, %SPL, 0;
	st.local.v2.u32 	[%rd41], {%r14, %r13};
	mov.u64 	%rd42, $str$3;
	cvta.global.u64 	%rd43, %rd42;
	{ // callseq 9, 0
	.param .b64 param0;
	st.param.b64 	[param0], %rd43;
	.param .b64 param1;
	st.param.b64 	[param1], %rd40;
	.param .b32 retval0;
	call.uni (retval0), 
	vprintf, 
	(
	param0, 
	param1
	);
	ld.param.b32 	%r171, [retval0];
	} // callseq 9
	st.local.v2.u32 	[%rd41], {%r14, %r13};
	{ // callseq 10, 0
	.param .b64 param0;
	st.param.b64 	[param0], %rd43;
	.param .b64 param1;
	st.param.b64 	[param1], %rd40;
	.param .b32 retval0;
	call.uni (retval0), 
	vprintf, 
	(
	param0, 
	param1
	);
	ld.param.b32 	%r173, [retval0];
	} // callseq 10
$L__BB0_17:
	ld.param.u32 	%r265, [_Z17WMMAF16TensorCoreP6__halfS0_S0_i_param_3];
	ld.param.u64 	%rd60, [_Z17WMMAF16TensorCoreP6__halfS0_S0_i_param_2];
	mov.b32 	%r191, 16;
	wmma.load.a.sync.aligned.row.m16n16k16.global.f16 	{%r192, %r193, %r194, %r195, %r196, %r197, %r198, %r199}, [%rd3], %r191;
	wmma.mma.sync.aligned.row.col.m16n16k16.f16.f16 {%r284, %r283, %r282, %r281}, {%r192, %r193, %r194, %r195, %r196, %r197, %r198, %r199}, {%r5, %r6, %r7, %r8, %r9, %r10, %r11, %r12}, {%r284, %r283, %r282, %r281};
	wmma.store.d.sync.aligned.col.m16n16k16.global.f16 	[%rd4], {%r284, %r283, %r282, %r281}, %r265;
	cvta.to.global.u64 	%rd44, %rd60;
	ld.global.u16 	%rs34, [%rd44];
	// begin inline asm
	cvt.rmi.s32.f16 %r175, %rs34;
	// end inline asm
	ld.global.u16 	%rs35, [%rd44+34];
	// begin inline asm
	cvt.rmi.s32.f16 %r176, %rs35;
	// end inline asm
	add.s32 	%r200, %r176, %r175;
	ld.global.u16 	%rs36, [%rd44+68];
	// begin inline asm
	cvt.rmi.s32.f16 %r177, %rs36;
	// end inline asm
	add.s32 	%r201, %r177, %r200;
	ld.global.u16 	%rs37, [%rd44+102];
	// begin inline asm
	cvt.rmi.s32.f16 %r178, %rs37;
	// end inline asm
	add.s32 	%r202, %r178, %r201;
	ld.global.u16 	%rs38, [%rd44+136];
	// begin inline asm
	cvt.rmi.s32.f16 %r179, %rs38;
	// end inline asm
	add.s32 	%r203, %r179, %r202;
	ld.global.u16 	%rs39, [%rd44+170];
	// begin inline asm
	cvt.rmi.s32.f16 %r180, %rs39;
	// end inline asm
	add.s32 	%r204, %r180, %r203;
	ld.global.u16 	%rs40, [%rd44+204];
	// begin inline asm
	cvt.rmi.s32.f16 %r181, %rs40;
	// end inline asm
	add.s32 	%r205, %r181, %r204;
	ld.global.u16 	%rs41, [%rd44+238];
	// begin inline asm
	cvt.rmi.s32.f16 %r182, %rs41;
	// end inline asm
	add.s32 	%r206, %r182, %r205;
	ld.global.u16 	%rs42, [%rd44+272];
	// begin inline asm
	cvt.rmi.s32.f16 %r183, %rs42;
	// end inline asm
	add.s32 	%r207, %r183, %r206;
	ld.global.u16 	%rs43, [%rd44+306];
	// begin inline asm
	cvt.rmi.s32.f16 %r184, %rs43;
	// end inline asm
	add.s32 	%r208, %r184, %r207;
	ld.global.u16 	%rs44, [%rd44+340];
	// begin inline asm
	cvt.rmi.s32.f16 %r185, %rs44;
	// end inline asm
	add.s32 	%r209, %r185, %r208;
	ld.global.u16 	%rs45, [%rd44+374];
	// begin inline asm
	cvt.rmi.s32.f16 %r186, %rs45;
	// end inline asm
	add.s32 	%r210, %r186, %r209;
	ld.global.u16 	%rs46, [%rd44+408];
	// begin inline asm
	cvt.rmi.s32.f16 %r187, %rs46;
	// end inline asm
	add.s32 	%r211, %r187, %r210;
	ld.global.u16 	%rs47, [%rd44+442];
	// begin inline asm
	cvt.rmi.s32.f16 %r188, %rs47;
	// end inline asm
	add.s32 	%r212, %r188, %r211;
	ld.global.u16 	%rs48, [%rd44+476];
	// begin inline asm
	cvt.rmi.s32.f16 %r189, %rs48;
	// end inline asm
	add.s32 	%r213, %r189, %r212;
	ld.global.u16 	%rs49, [%rd44+510];
	// begin inline asm
	cvt.rmi.s32.f16 %r190, %rs49;
	// end inline asm
	add.s32 	%r47, %r190, %r213;
	@%p10 bra 	$L__BB0_19;
	add.u64 	%rd45, %SP, 0;
	add.u64 	%rd46, %SPL, 0;
	st.local.u32 	[%rd46], %r47;
	mov.u64 	%rd47, $str$4;
	cvta.global.u64 	%rd48, %rd47;
	{ // callseq 11, 0
	.param .b64 param0;
	st.param.b64 	[param0], %rd48;
	.param .b64 param1;
	st.param.b64 	[param1], %rd45;
	.param .b32 retval0;
	call.uni (retval0), 
	vprintf, 
	(
	param0, 
	param1
	);
	ld.param.b32 	%r214, [retval0];
	} // callseq 11
$L__BB0_19:
	@%p3 bra 	$L__BB0_24;
	setp.ne.s32 	%p13, %r3, 0;
	@%p13 bra 	$L__BB0_22;
	add.u64 	%rd49, %SP, 0;
	add.u64 	%rd50, %SPL, 0;
	st.local.v2.u32 	[%rd50], {%r14, %r13};
	mov.u64 	%rd51, $str$3;
	cvta.global.u64 	%rd52, %rd51;
	{ // callseq 12, 0
	.param .b64 param0;
	st.param.b64 	[param0], %rd52;
	.param .b64 param1;
	st.param.b64 	[param1], %rd49;
	.param .b32 retval0;
	call.uni (retval0), 
	vprintf, 
	(
	param0, 
	param1
	);
	ld.param.b32 	%r216, [retval0];
	} // callseq 12
	st.local.v2.u32 	[%rd50], {%r14, %r13};
	{ // callseq 13, 0
	.param .b64 param0;
	st.param.b64 	[param0], %rd52;
	.param .b64 param1;
	st.param.b64 	[param1], %rd49;
	.param .b32 retval0;
	call.uni (retval0), 
	vprintf, 
	(
	param0, 
	param1
	);
	ld.param.b32 	%r218, [retval0];
	} // callseq 13
$L__BB0_22:
	ld.param.u32 	%r266, [_Z17WMMAF16TensorCoreP6__halfS0_S0_i_param_3];
	ld.param.u64 	%rd61, [_Z17WMMAF16TensorCoreP6__halfS0_S0_i_param_2];
	mov.b32 	%r236, 16;
	wmma.load.a.sync.aligned.row.m16n16k16.global.f16 	{%r237, %r238, %r239, %r240, %r241, %r242, %r243, %r244}, [%rd3], %r236;
	wmma.mma.sync.aligned.row.col.m16n16k16.f16.f16 {%r284, %r283, %r282, %r281}, {%r237, %r238, %r239, %r240, %r241, %r242, %r243, %r244}, {%r5, %r6, %r7, %r8, %r9, %r10, %r11, %r12}, {%r284, %r283, %r282, %r281};
	wmma.store.d.sync.aligned.col.m16n16k16.global.f16 	[%rd4], {%r284, %r283, %r282, %r281}, %r266;
	cvta.to.global.u64 	%rd53, %rd61;
	ld.global.u16 	%rs50, [%rd53];
	// begin inline asm
	cvt.rmi.s32.f16 %r220, %rs50;
	// end inline asm
	ld.global.u16 	%rs51, [%rd53+34];
	// begin inline asm
	cvt.rmi.s32.f16 %r221, %rs51;
	// end inline asm
	add.s32 	%r245, %r221, %r220;
	ld.global.u16 	%rs52, [%rd53+68];
	// begin inline asm
	cvt.rmi.s32.f16 %r222, %rs52;
	// end inline asm
	add.s32 	%r246, %r222, %r245;
	ld.global.u16 	%rs53, [%rd53+102];
	// begin inline asm
	cvt.rmi.s32.f16 %r223, %rs53;
	// end inline asm
	add.s32 	%r247, %r223, %r246;
	ld.global.u16 	%rs54, [%rd53+136];
	// begin inline asm
	cvt.rmi.s32.f16 %r224, %rs54;
	// end inline asm
	add.s32 	%r248, %r224, %r247;
	ld.global.u16 	%rs55, [%rd53+170];
	// begin inline asm
	cvt.rmi.s32.f16 %r225, %rs55;
	// end inline asm
	add.s32 	%r249, %r225, %r248;
	ld.global.u16 	%rs56, [%rd53+204];
	// begin inline asm
	cvt.rmi.s32.f16 %r226, %rs56;
	// end inline asm
	add.s32 	%r250, %r226, %r249;
	ld.global.u16 	%rs57, [%rd53+238];
	// begin inline asm
	cvt.rmi.s32.f16 %r227, %rs57;
	// end inline asm
	add.s32 	%r251, %r227, %r250;
	ld.global.u16 	%rs58, [%rd53+272];
	// begin inline asm
	cvt.rmi.s32.f16 %r228, %rs58;
	// end inline asm
	add.s32 	%r252, %r228, %r251;
	ld.global.u16 	%rs59, [%rd53+306];
	// begin inline asm
	cvt.rmi.s32.f16 %r229, %rs59;
	// end inline asm
	add.s32 	%r253, %r229, %r252;
	ld.global.u16 	%rs60, [%rd53+340];
	// begin inline asm
	cvt.rmi.s32.f16 %r230, %rs60;
	// end inline asm
	add.s32 	%r254, %r230, %r253;
	ld.global.u16 	%rs61, [%rd53+374];
	// begin inline asm
	cvt.rmi.s32.f16 %r231, %rs61;
	// end inline asm
	add.s32 	%r255, %r231, %r254;
	ld.global.u16 	%rs62, [%rd53+408];
	// begin inline asm
	cvt.rmi.s32.f16 %r232, %rs62;
	// end inline asm
	add.s32 	%r256, %r232, %r255;
	ld.global.u16 	%rs63, [%rd53+442];
	// begin inline asm
	cvt.rmi.s32.f16 %r233, %rs63;
	// end inline asm
	add.s32 	%r257, %r233, %r256;
	ld.global.u16 	%rs64, [%rd53+476];
	// begin inline asm
	cvt.rmi.s32.f16 %r234, %rs64;
	// end inline asm
	add.s32 	%r258, %r234, %r257;
	ld.global.u16 	%rs65, [%rd53+510];
	// begin inline asm
	cvt.rmi.s32.f16 %r235, %rs65;
	// end inline asm
	add.s32 	%r56, %r235, %r258;
	@%p13 bra 	$L__BB0_24;
	add.u64 	%rd54, %SP, 0;
	add.u64 	%rd55, %SPL, 0;
	st.local.u32 	[%rd55], %r56;
	mov.u64 	%rd56, $str$4;
	cvta.global.u64 	%rd57, %rd56;
	{ // callseq 14, 0
	.param .b64 param0;
	st.param.b64 	[param0], %rd57;
	.param .b64 param1;
	st.param.b64 	[param1], %rd54;
	.param .b32 retval0;
	call.uni (retval0), 
	vprintf, 
	(
	param0, 
	param1
	);
	ld.param.b32 	%r259, [retval0];
	} // callseq 14
$L__BB0_24:
	add.s32 	%r272, %r272, 4;
	setp.ne.s32 	%p15, %r272, 16;
	@%p15 bra 	$L__BB0_4;
	add.s32 	%r62, %r271, 1;
	add.s32 	%r261, %r13, 15;
	setp.ne.s32 	%p16, %r271, %r261;
	mov.u32 	%r271, %r62;
	@%p16 bra 	$L__BB0_3;
	ret;

}


// ===== COMPILED SASS (sm_100) =====

	.target	sm_100

	.elftype	@"ET_EXEC"


//--------------------- .note.nv.tkinfo           --------------------------
	.section	.note.nv.tkinfo,"",@"SHT_NOTE"
	.sectionflags	@"SHF_NOTE_NV_TKINFO"
	.tkinfo
        /*0018*/ 	.word	0x00000002
        /*0030*/ 	.string	""
        /*0030*/ 	.string	"ptxas"
        /*0030*/ 	.string	"Cuda compilation tools, release 13.0, V13.0.88"
        /*0030*/ 	.string	"Build cuda_13.0.r13.0/compiler.36424714_0"
        /*0030*/ 	.string	"-arch sm_100 -m 64 "



//--------------------- .note.nv.cuinfo           --------------------------
	.section	.note.nv.cuinfo,"",@"SHT_NOTE"
	.sectionflags	@"SHF_NOTE_NV_CUINFO"
        /*0018*/ 	.short	0x0002
        /*001a*/ 	.short	0x0064
        /*001c*/ 	.short	0x0082
	.zero		2


//--------------------- .nv.info                  --------------------------
	.section	.nv.info,"",@"SHT_CUDA_INFO"
	.align	4


	//----- nvinfo : EIATTR_REGCOUNT
	.align		4
        /*0000*/ 	.byte	0x04, 0x2f
        /*0002*/ 	.short	(.L_6 - .L_5)
	.align		4
.L_5:
        /*0004*/ 	.word	index@(_Z17WMMAF16TensorCoreP6__halfS0_S0_i)
        /*0008*/ 	.word	0x0000002a


	//----- nvinfo : EIATTR_FRAME_SIZE
	.align		4
.L_6:
        /*000c*/ 	.byte	0x04, 0x11
        /*000e*/ 	.short	(.L_8 - .L_7)
	.align		4
.L_7:
        /*0010*/ 	.word	index@(_Z17WMMAF16TensorCoreP6__halfS0_S0_i)
        /*0014*/ 	.word	0x00000008


	//----- nvinfo : EIATTR_MIN_STACK_SIZE
	.align		4
.L_8:
        /*0018*/ 	.byte	0x04, 0x12
        /*001a*/ 	.short	(.L_10 - .L_9)
	.align		4
.L_9:
        /*001c*/ 	.word	index@(_Z17WMMAF16TensorCoreP6__halfS0_S0_i)
        /*0020*/ 	.word	0x00000008
.L_10:


//--------------------- .nv.compat                --------------------------
	.section	.nv.compat,"",@"SHT_CUDA_COMPAT_INFO"
	.align	4
        /*0000*/ 	.byte	0x02, 0x09, 0x00, 0x00, 0x02, 0x02, 0x01, 0x00, 0x02, 0x05, 0x05, 0x00, 0x03, 0x07, 0x01, 0x01
        /*0010*/ 	.byte	0x02, 0x03, 0x00, 0x00, 0x02, 0x06, 0x01, 0x00, 0x04, 0x0b, 0x08, 0x00, 0x09, 0x00, 0x00, 0x00
        /*0020*/ 	.byte	0x00, 0x00, 0x00, 0x00


//--------------------- .nv.info._Z17WMMAF16TensorCoreP6__halfS0_S0_i --------------------------
	.section	.nv.info._Z17WMMAF16TensorCoreP6__halfS0_S0_i,"",@"SHT_CUDA_INFO"
	.sectionflags	@""
	.align	4


	//----- nvinfo : EIATTR_CUDA_API_VERSION
	.align		4
        /*0000*/ 	.byte	0x04, 0x37
        /*0002*/ 	.short	(.L_12 - .L_11)
.L_11:
        /*0004*/ 	.word	0x00000082


	//----- nvinfo : EIATTR_KPARAM_INFO
	.align		4
.L_12:
        /*0008*/ 	.byte	0x04, 0x17
        /*000a*/ 	.short	(.L_14 - .L_13)
.L_13:
        /*000c*/ 	.word	0x00000000
        /*0010*/ 	.short	0x0003
        /*0012*/ 	.short	0x0018
        /*0014*/ 	.byte	0x00, 0xf0, 0x11, 0x00


	//----- nvinfo : EIATTR_KPARAM_INFO
	.align		4
.L_14:
        /*0018*/ 	.byte	0x04, 0x17
        /*001a*/ 	.short	(.L_16 - .L_15)
.L_15:
        /*001c*/ 	.word	0x00000000
        /*0020*/ 	.short	0x0002
        /*0022*/ 	.short	0x0010
        /*0024*/ 	.byte	0x00, 0xf5, 0x21, 0x00


	//----- nvinfo : EIATTR_KPARAM_INFO
	.align		4
.L_16:
        /*0028*/ 	.byte	0x04, 0x17
        /*002a*/ 	.short	(.L_18 - .L_17)
.L_17:
        /*002c*/ 	.word	0x00000000
        /*0030*/ 	.short	0x0001
        /*0032*/ 	.short	0x0008
        /*0034*/ 	.byte	0x00, 0xf5, 0x21, 0x00


	//----- nvinfo : EIATTR_KPARAM_INFO
	.align		4
.L_18:
        /*0038*/ 	.byte	0x04, 0x17
        /*003a*/ 	.short	(.L_20 - .L_19)
.L_19:
        /*003c*/ 	.word	0x00000000
        /*0040*/ 	.short	0x0000
        /*0042*/ 	.short	0x0000
        /*0044*/ 	.byte	0x00, 0xf5, 0x21, 0x00


	//----- nvinfo : EIATTR_SPARSE_MMA_MASK
	.align		4
.L_20:
        /*0048*/ 	.byte	0x03, 0x50
        /*004a*/ 	.short	0x0000


	//----- nvinfo : EIATTR_WMMA_USED
	.align		4
        /*004c*/ 	.byte	0x01, 0x2b
	.zero		2


	//----- nvinfo : EIATTR_MAXREG_COUNT
	.align		4
        /*0050*/ 	.byte	0x03, 0x1b
        /*0052*/ 	.short	0x00ff


	//----- nvinfo : EIATTR_EXTERNS
	.align		4
        /*0054*/ 	.byte	0x04, 0x0f
        /*0056*/ 	.short	(.L_22 - .L_21)


	//   ....[0]....
	.align		4
.L_21:
        /*0058*/ 	.word	index@(vprintf)


	//----- nvinfo : EIATTR_MERCURY_ISA_VERSION
	.align		4
.L_22:
        /*005c*/ 	.byte	0x03, 0x5f
        /*005e*/ 	.short	0x0101


	//----- nvinfo : EIATTR_VRC_CTA_INIT_COUNT
	.align		4
        /*0060*/ 	.byte	0x02, 0x4a
	.zero		1
	.zero		1


	//----- nvinfo : EIATTR_SYSCALL_OFFSETS
	.align		4
        /*0064*/ 	.byte	0x04, 0x46
        /*0066*/ 	.short	(.L_24 - .L_23)


	//   ....[0]....
.L_23:
        /*0068*/ 	.word	0x000001b0


	//   ....[1]....
        /*006c*/ 	.word	0x00000240


	//   ....[2]....
        /*0070*/ 	.word	0x000002b0


	//   ....[3]....
        /*0074*/ 	.word	0x00000630


	//   ....[4]....
        /*0078*/ 	.word	0x000006c0


	//   ....[5]....
        /*007c*/ 	.word	0x00000c00


	//   ....[6]....
        /*0080*/ 	.word	0x00000cf0


	//   ....[7]....
        /*0084*/ 	.word	0x00000d80


	//   ....[8]....
        /*0088*/ 	.word	0x000012a0


	//   ....[9]....
        /*008c*/ 	.word	0x000013c0


	//   ....[10]....
        /*0090*/ 	.word	0x00001450


	//   ....[11]....
        /*0094*/ 	.word	0x00001980


	//   ....[12]....
        /*0098*/ 	.word	0x00001a90


	//   ....[13]....
        /*009c*/ 	.word	0x00001b20


	//   ....[14]....
        /*00a0*/ 	.word	0x00002040


	//----- nvinfo : EIATTR_EXIT_INSTR_OFFSETS
	.align		4
.L_24:
        /*00a4*/ 	.byte	0x04, 0x1c
        /*00a6*/ 	.short	(.L_26 - .L_25)


	//   ....[0]....
.L_25:
        /*00a8*/ 	.word	0x000020d0


	//----- nvinfo : EIATTR_CRS_STACK_SIZE
	.align		4
.L_26:
        /*00ac*/ 	.byte	0x04, 0x1e
        /*00ae*/ 	.short	(.L_28 - .L_27)
.L_27:
        /*00b0*/ 	.word	0x00000000


	//----- nvinfo : EIATTR_CBANK_PARAM_SIZE
	.align		4
.L_28:
        /*00b4*/ 	.byte	0x03, 0x19
        /*00b6*/ 	.short	0x001c


	//----- nvinfo : EIATTR_PARAM_CBANK
	.align		4
        /*00b8*/ 	.byte	0x04, 0x0a
        /*00ba*/ 	.short	(.L_30 - .L_29)
	.align		4
.L_29:
        /*00bc*/ 	.word	index@(.nv.constant0._Z17WMMAF16TensorCoreP6__halfS0_S0_i)
        /*00c0*/ 	.short	0x0380
        /*00c2*/ 	.short	0x001c


	//----- nvinfo : EIATTR_SW_WAR
	.align		4
.L_30:
        /*00c4*/ 	.byte	0x04, 0x36
        /*00c6*/ 	.short	(.L_32 - .L_31)
.L_31:
        /*00c8*/ 	.word	0x00000008
.L_32:


//--------------------- .nv.callgraph             --------------------------
	.section	.nv.callgraph,"",@"SHT_CUDA_CALLGRAPH"
	.align	4
	.sectionentsize	8
	.align		4
        /*0000*/ 	.word	0x00000000
	.align		4
        /*0004*/ 	.word	0xffffffff
	.align		4
        /*0008*/ 	.word	index@(_Z17WMMAF16TensorCoreP6__halfS0_S0_i)
	.align		4
        /*000c*/ 	.word	index@(vprintf)
	.align		4
        /*0010*/ 	.word	0x00000000
	.align		4
        /*0014*/ 	.word	0xfffffffe
	.align		4
        /*0018*/ 	.word	0x00000000
	.align		4
        /*001c*/ 	.word	0xfffffffd
	.align		4
        /*0020*/ 	.word	0x00000000
	.align		4
        /*0024*/ 	.word	0xfffffffc


//--------------------- .nv.constant4             --------------------------
	.section	.nv.constant4,"a",@progbits
	.align	8
	.align		8
.nv.constant4:
        /*0000*/ 	.dword	vprintf
	.align		8
        /*0008*/ 	.dword	$str
	.align		8
        /*0010*/ 	.dword	$str$1
	.align		8
        /*0018*/ 	.dword	$str$2
	.align		8
        /*0020*/ 	.dword	$str$3
	.align		8
        /*0028*/ 	.dword	$str$4


//--------------------- .text._Z17WMMAF16TensorCoreP6__halfS0_S0_i --------------------------
	.section	.text._Z17WMMAF16TensorCoreP6__halfS0_S0_i,"ax",@progbits
	.align	128
        .global         _Z17WMMAF16TensorCoreP6__halfS0_S0_i
        .type           _Z17WMMAF16TensorCoreP6__halfS0_S0_i,@function
        .size           _Z17WMMAF16TensorCoreP6__halfS0_S0_i,(.L_x_27 - _Z17WMMAF16TensorCoreP6__halfS0_S0_i)
        .other          _Z17WMMAF16TensorCoreP6__halfS0_S0_i,@"STO_CUDA_ENTRY STV_DEFAULT"
_Z17WMMAF16TensorCoreP6__halfS0_S0_i:
.text._Z17WMMAF16TensorCoreP6__halfS0_S0_i:
[----:B------:R-:W0:Y:S01]  /*0000*/  LDC R1, c[0x0][0x37c] ;  /* 0x0000df00ff017b82 */ /* 0x000e220000000800 */
[----:B------:R-:W1:Y:S01]  /*0010*/  S2R R3, SR_TID.X ;  /* 0x0000000000037919 */ /* 0x000e620000002100 */
[----:B------:R-:W2:Y:S06]  /*0020*/  LDCU UR5, c[0x0][0x2fc] ;  /* 0x00005f80ff0577ac */ /* 0x000eac0008000800 */
[----:B------:R-:W1:Y:S01]  /*0030*/  S2UR UR6, SR_CTAID.X ;  /* 0x00000000000679c3 */ /* 0x000e620000002500 */
[----:B0-----:R-:W-:Y:S01]  /*0040*/  VIADD R1, R1, 0xfffffff8 ;  /* 0xfffffff801017836 */ /* 0x001fe20000000000 */
[----:B------:R-:W0:Y:S01]  /*0050*/  S2R R0, SR_TID.Y ;  /* 0x0000000000007919 */ /* 0x000e220000002200 */
[----:B------:R-:W3:Y:S01]  /*0060*/  LDCU UR4, c[0x0][0x2f8] ;  /* 0x00005f00ff0477ac */ /* 0x000ee20008000800 */
[----:B------:R-:W4:Y:S04]  /*0070*/  LDCU.64 UR36, c[0x0][0x358] ;  /* 0x00006b00ff2477ac */ /* 0x000f280008000a00 */
[----:B------:R-:W1:Y:S08]  /*0080*/  LDC R16, c[0x0][0x360] ;  /* 0x0000d800ff107b82 */ /* 0x000e700000000800 */
[----:B------:R-:W5:Y:S01]  /*0090*/  S2UR UR7, SR_CTAID.Y ;  /* 0x00000000000779c3 */ /* 0x000f620000002600 */
[----:B---3--:R-:W-:-:S07]  /*00a0*/  IADD3 R2, P1, PT, R1, UR4, RZ ;  /* 0x0000000401027c10 */ /* 0x008fce000ff3e0ff */
[----:B------:R-:W5:Y:S01]  /*00b0*/  LDC R22, c[0x0][0x364] ;  /* 0x0000d900ff167b82 */ /* 0x000f620000000800 */
[----:B--2---:R-:W-:Y:S02]  /*00c0*/  IMAD.X R18, RZ, RZ, UR5, P1 ;  /* 0x00000005ff127e24 */ /* 0x004fe400088e06ff */
[----:B-1----:R-:W-:Y:S01]  /*00d0*/  IMAD R16, R16, UR6, R3 ;  /* 0x0000000610107c24 */ /* 0x002fe2000f8e0203 */
[----:B0-----:R-:W-:-:S04]  /*00e0*/  LOP3.LUT P0, R35, R3, RZ, R0, 0xfa, !PT ;  /* 0x000000ff03237212 */ /* 0x001fc8000780fa00 */
[----:B------:R-:W-:Y:S01]  /*00f0*/  SHF.R.U32.HI R16, RZ, 0x5, R16 ;  /* 0x00000005ff107819 */ /* 0x000fe20000011610 */
[----:B-----5:R-:W-:-:S08]  /*0100*/  IMAD R22, R22, UR7, R0 ;  /* 0x0000000716167c24 */ /* 0x020fd0000f8e0200 */
[----:B----4-:R-:W-:Y:S05]  /*0110*/  @P0 BRA `(.L_x_0) ;  /* 0x0000000000680947 */ /* 0x010fea0003800000 */
[----:B------:R-:W-:Y:S01]  /*0120*/  MOV R17, 0x0 ;  /* 0x0000000000117802 */ /* 0x000fe20000000f00 */
[----:B------:R0:W-:Y:S01]  /*0130*/  STL [R1], R16 ;  /* 0x0000001001007387 */ /* 0x0001e20000100800 */
[----:B------:R-:W1:Y:S01]  /*0140*/  LDCU.64 UR4, c[0x4][0x8] ;  /* 0x01000100ff0477ac */ /* 0x000e620008000a00 */
[----:B------:R-:W-:Y:S01]  /*0150*/  IMAD.MOV.U32 R6, RZ, RZ, R2 ;  /* 0x000000ffff067224 */ /* 0x000fe200078e0002 */
[----:B------:R0:W2:Y:S01]  /*0160*/  LDC.64 R8, c[0x4][R17] ;  /* 0x0100000011087b82 */ /* 0x0000a20000000a00 */
[----:B------:R-:W-:Y:S02]  /*0170*/  IMAD.MOV.U32 R7, RZ, RZ, R18 ;  /* 0x000000ffff077224 */ /* 0x000fe400078e0012 */
[----:B-1----:R-:W-:Y:S02]  /*0180*/  IMAD.U32 R4, RZ, RZ, UR4 ;  /* 0x00000004ff047e24 */ /* 0x002fe4000f8e00ff */
[----:B0-----:R-:W-:-:S07]  /*0190*/  IMAD.U32 R5, RZ, RZ, UR5 ;  /* 0x00000005ff057e24 */ /* 0x001fce000f8e00ff */
[----:B------:R-:W-:-:S07]  /*01a0*/  LEPC R20, `(.L_x_1) ;  /* 0x000000001014794e */ /* 0x000fce0000000000 */
[----:B--2---:R-:W-:Y:S05]  /*01b0*/  CALL.ABS.NOINC R8 ;  /* 0x0000000008007343 */ /* 0x004fea0003c00000 */
.L_x_1:
[----:B------:R0:W-:Y:S01]  /*01c0*/  STL [R1], R22 ;  /* 0x0000001601007387 */ /* 0x0001e20000100800 */
[----:B------:R0:W1:Y:S01]  /*01d0*/  LDC.64 R8, c[0x4][R17] ;  /* 0x0100000011087b82 */ /* 0x0000620000000a00 */
[----:B------:R-:W2:Y:S01]  /*01e0*/  LDCU.64 UR4, c[0x4][0x10] ;  /* 0x01000200ff0477ac */ /* 0x000ea20008000a00 */
[----:B------:R-:W-:Y:S02]  /*01f0*/  IMAD.MOV.U32 R6, RZ, RZ, R2 ;  /* 0x000000ffff067224 */ /* 0x000fe400078e0002 */
[----:B------:R-:W-:Y:S02]  /*0200*/  IMAD.MOV.U32 R7, RZ, RZ, R18 ;  /* 0x000000ffff077224 */ /* 0x000fe400078e0012 */
[----:B--2---:R-:W-:Y:S02]  /*0210*/  IMAD.U32 R4, RZ, RZ, UR4 ;  /* 0x00000004ff047e24 */ /* 0x004fe4000f8e00ff */
[----:B0-----:R-:W-:-:S07]  /*0220*/  IMAD.U32 R5, RZ, RZ, UR5 ;  /* 0x00000005ff057e24 */ /* 0x001fce000f8e00ff */
[----:B------:R-:W-:-:S07]  /*0230*/  LEPC R20, `(.L_x_2) ;  /* 0x000000001014794e */ /* 0x000fce0000000000 */
[----:B-1----:R-:W-:Y:S05]  /*0240*/  CALL.ABS.NOINC R8 ;  /* 0x0000000008007343 */ /* 0x002fea0003c00000 */
.L_x_2:
[----:B------:R0:W1:Y:S01]  /*0250*/  LDC.64 R8, c[0x4][R17] ;  /* 0x0100000011087b82 */ /* 0x0000620000000a00 */
[----:B------:R-:W2:Y:S01]  /*0260*/  LDCU.64 UR4, c[0x4][0x18] ;  /* 0x01000300ff0477ac */ /* 0x000ea20008000a00 */
[----:B------:R-:W-:Y:S01]  /*0270*/  CS2R R6, SRZ ;  /* 0x0000000000067805 */ /* 0x000fe2000001ff00 */
[----:B--2---:R-:W-:Y:S02]  /*0280*/  IMAD.U32 R4, RZ, RZ, UR4 ;  /* 0x00000004ff047e24 */ /* 0x004fe4000f8e00ff */
[----:B0-----:R-:W-:-:S07]  /*0290*/  IMAD.U32 R5, RZ, RZ, UR5 ;  /* 0x00000005ff057e24 */ /* 0x001fce000f8e00ff */
[----:B------:R-:W-:-:S07]  /*02a0*/  LEPC R20, `(.L_x_0) ;  /* 0x000000001014794e */ /* 0x000fce0000000000 */
[----:B-1----:R-:W-:Y:S05]  /*02b0*/  CALL.ABS.NOINC R8 ;  /* 0x0000000008007343 */ /* 0x002fea0003c00000 */
.L_x_0:
[----:B------:R-:W0:Y:S01]  /*02c0*/  S2R R3, SR_LANEID ;  /* 0x0000000000037919 */ /* 0x000e220000000000 */
[----:B------:R-:W-:Y:S05]  /*02d0*/  WARPSYNC.ALL ;  /* 0x0000000000007948 */ /* 0x000fea0003800000 */
[----:B------:R-:W1:Y:S01]  /*02e0*/  LDCU.128 UR8, c[0x0][0x380] ;  /* 0x00007000ff0877ac */ /* 0x000e620008000c00 */
[----:B------:R-:W-:Y:S01]  /*02f0*/  IMAD.MOV.U32 R5, RZ, RZ, RZ ;  /* 0x000000ffff057224 */ /* 0x000fe200078e00ff */
[----:B------:R-:W2:Y:S01]  /*0300*/  LDCU UR4, c[0x0][0x398] ;  /* 0x00007300ff0477ac */ /* 0x000ea20008000800 */
[----:B------:R-:W-:Y:S02]  /*0310*/  IMAD.SHL.U32 R16, R16, 0x10, RZ ;  /* 0x0000001010107824 */ /* 0x000fe400078e00ff */
[----:B------:R-:W-:Y:S01]  /*0320*/  IMAD.SHL.U32 R17, R22, 0x10, RZ ;  /* 0x0000001016117824 */ /* 0x000fe200078e00ff */
[----:B------:R-:W3:Y:S01]  /*0330*/  LDCU.64 UR6, c[0x0][0x390] ;  /* 0x00007200ff0677ac */ /* 0x000ee20008000a00 */
[----:B0-----:R-:W-:-:S02]  /*0340*/  LOP3.LUT R4, R3, 0x3, RZ, 0xc0, !PT ;  /* 0x0000000303047812 */ /* 0x001fc400078ec0ff */
[----:B------:R-:W-:-:S05]  /*0350*/  SHF.R.U32.HI R3, RZ, 0x2, R3 ;  /* 0x00000002ff037819 */ /* 0x000fca0000011603 */
[----:B------:R-:W-:-:S03]  /*0360*/  IMAD.WIDE.U32 R4, R3, 0x8, R4 ;  /* 0x0000000803047825 */ /* 0x000fc600078e0004 */
[----:B-1----:R-:W-:-:S04]  /*0370*/  LEA R6, P0, R4, UR10, 0x2 ;  /* 0x0000000a04067c11 */ /* 0x002fc8000f8010ff */
[----:B------:R-:W-:-:S05]  /*0380*/  LEA.HI.X R7, R4, UR11, R5, 0x2, P0 ;  /* 0x0000000b04077c11 */ /* 0x000fca00080f1405 */
[----:B------:R0:W5:Y:S04]  /*0390*/  LDG.E R24, desc[UR36][R6.64] ;  /* 0x0000002406187981 */ /* 0x000168000c1e1900 */
[----:B------:R0:W5:Y:S04]  /*03a0*/  LDG.E R25, desc[UR36][R6.64+0x10] ;  /* 0x0000102406197981 */ /* 0x000168000c1e1900 */
[----:B------:R0:W5:Y:S04]  /*03b0*/  LDG.E R26, desc[UR36][R6.64+0x100] ;  /* 0x00010024061a7981 */ /* 0x000168000c1e1900 */
[----:B------:R0:W5:Y:S01]  /*03c0*/  LDG.E R27, desc[UR36][R6.64+0x110] ;  /* 0x00011024061b7981 */ /* 0x000162000c1e1900 */
[----:B--2---:R-:W-:Y:S01]  /*03d0*/  IMAD R0, R16, UR4, RZ ;  /* 0x0000000410007c24 */ /* 0x004fe2000f8e02ff */
[----:B------:R-:W-:-:S02]  /*03e0*/  CS2R R28, SRZ ;  /* 0x00000000001c7805 */ /* 0x000fc4000001ff00 */
[----:B------:R-:W-:Y:S01]  /*03f0*/  CS2R R22, SRZ ;  /* 0x0000000000167805 */ /* 0x000fe2000001ff00 */
[----:B------:R-:W-:Y:S01]  /*0400*/  IMAD.MOV.U32 R34, RZ, RZ, R17 ;  /* 0x000000ffff227224 */ /* 0x000fe200078e0011 */
[----:B------:R-:W-:-:S05]  /*0410*/  IADD3 R31, P0, PT, R0, R17, RZ ;  /* 0x00000011001f7210 */ /* 0x000fca0007f1e0ff */
[----:B------:R-:W-:Y:S02]  /*0420*/  IMAD.X R0, RZ, RZ, RZ, P0 ;  /* 0x000000ffff007224 */ /* 0x000fe400000e06ff */
[----:B------:R-:W-:-:S03]  /*0430*/  IMAD.SHL.U32 R32, R31, 0x2, RZ ;  /* 0x000000021f207824 */ /* 0x000fc600078e00ff */
[----:B------:R-:W-:Y:S02]  /*0440*/  SHF.L.U64.HI R31, R31, 0x1, R0 ;  /* 0x000000011f1f7819 */ /* 0x000fe40000010200 */
[----:B------:R-:W-:Y:S02]  /*0450*/  VIMNMX R0, PT, PT, R17, R16, !PT ;  /* 0x0000001011007248 */ /* 0x000fe40007fe0100 */
[C---:B------:R-:W-:Y:S02]  /*0460*/  IADD3 R30, P0, PT, R32.reuse, UR8, RZ ;  /* 0x00000008201e7c10 */ /* 0x040fe4000ff1e0ff */
[----:B---3--:R-:W-:Y:S02]  /*0470*/  IADD3 R32, P1, PT, R32, UR6, RZ ;  /* 0x0000000620207c10 */ /* 0x008fe4000ff3e0ff */
[----:B------:R-:W-:Y:S02]  /*0480*/  ISETP.GE.AND P2, PT, R0, UR4, PT ;  /* 0x0000000400007c0c */ /* 0x000fe4000bf46270 */
[----:B------:R-:W-:-:S02]  /*0490*/  IADD3.X R19, PT, PT, R31, UR9, RZ, P0, !PT ;  /* 0x000000091f137c10 */ /* 0x000fc400087fe4ff */
[----:B------:R-:W-:Y:S02]  /*04a0*/  IADD3.X R31, PT, PT, R31, UR7, RZ, P1, !PT ;  /* 0x000000071f1f7c10 */ /* 0x000fe40008ffe4ff */
[----:B0-----:R-:W-:-:S07]  /*04b0*/  P2R R37, PR, RZ, 0x4 ;  /* 0x00000004ff257803 */ /* 0x001fce0000000000 */
.L_x_25:
[----:B------:R-:W-:Y:S01]  /*04c0*/  BSSY B8, `(.L_x_3) ;  /* 0x00001bc000087945 */ /* 0x000fe20003800000 */
[----:B------:R-:W-:-:S07]  /*04d0*/  IMAD.MOV.U32 R33, RZ, RZ, RZ ;  /* 0x000000ffff217224 */ /* 0x000fce00078e00ff */
.L_x_24:
[----:B------:R-:W-:Y:S01]  /*04e0*/  ISETP.NE.AND P0, PT, R37, RZ, PT ;  /* 0x000000ff2500720c */ /* 0x000fe20003f05270 */
[----:B------:R-:W-:Y:S01]  /*04f0*/  VIADD R33, R33, 0x4 ;  /* 0x0000000421217836 */ /* 0x000fe20000000000 */
[----:B------:R-:W-:Y:S04]  /*0500*/  BSSY.RECONVERGENT B7, `(.L_x_4) ;  /* 0x00000db000077945 */ /* 0x000fe80003800200 */
[----:B------:R-:W-:-:S04]  /*0510*/  ISETP.NE.AND P1, PT, R33, 0x10, PT ;  /* 0x000000102100780c */ /* 0x000fc80003f25270 */
[----:B------:R-:W-:-:S03]  /*0520*/  P2R R36, PR, RZ, 0x2 ;  /* 0x00000002ff247803 */ /* 0x000fc60000000000 */
[----:B0---4-:R-:W-:Y:S06]  /*0530*/  @P0 BRA `(.L_x_5) ;  /* 0x0000000c005c0947 */ /* 0x011fec0003800000 */
[----:B------:R-:W-:Y:S01]  /*0540*/  ISETP.NE.AND P0, PT, R35, RZ, PT ;  /* 0x000000ff2300720c */ /* 0x000fe20003f05270 */
[----:B------:R-:W-:Y:S03]  /*0550*/  BSSY.RECONVERGENT B6, `(.L_x_6) ;  /* 0x0000018000067945 */ /* 0x000fe60003800200 */
[----:B------:R-:W-:-:S09]  /*0560*/  P2R R0, PR, RZ, 0x1 ;  /* 0x00000001ff007803 */ /* 0x000fd20000000000 */
[----:B------:R-:W-:Y:S05]  /*0570*/  @P0 BRA `(.L_x_7) ;  /* 0x0000000000540947 */ /* 0x000fea0003800000 */
[----:B------:R-:W0:Y:S01]  /*0580*/  LDCU UR4, c[0x0][0x2f8] ;  /* 0x00005f00ff0477ac */ /* 0x000e220008000800 */
[----:B------:R-:W-:Y:S01]  /*0590*/  MOV R38, 0x0 ;  /* 0x0000000000267802 */ /* 0x000fe20000000f00 */
[----:B------:R-:W-:Y:S02]  /*05a0*/  IMAD.MOV.U32 R6, RZ, RZ, R2 ;  /* 0x000000ffff067224 */ /* 0x000fe400078e0002 */
[----:B------:R-:W-:Y:S01]  /*05b0*/  IMAD.MOV.U32 R7, RZ, RZ, R18 ;  /* 0x000000ffff077224 */ /* 0x000fe200078e0012 */
[----:B------:R1:W2:Y:S01]  /*05c0*/  LDC.64 R8, c[0x4][R38] ;  /* 0x0100000026087b82 */ /* 0x0002a20000000a00 */
[----:B0-----:R-:W-:Y:S01]  /*05d0*/  VIADD R39, R2, -UR4 ;  /* 0x8000000402277c36 */ /* 0x001fe20008000000 */
[----:B------:R-:W0:Y:S04]  /*05e0*/  LDCU.64 UR4, c[0x4][0x20] ;  /* 0x01000400ff0477ac */ /* 0x000e280008000a00 */
[----:B------:R1:W-:Y:S01]  /*05f0*/  STL.64 [R39], R16 ;  /* 0x0000001027007387 */ /* 0x0003e20000100a00 */
[----:B0-----:R-:W-:-:S02]  /*0600*/  IMAD.U32 R4, RZ, RZ, UR4 ;  /* 0x00000004ff047e24 */ /* 0x001fc4000f8e00ff */
[----:B-1----:R-:W-:-:S07]  /*0610*/  IMAD.U32 R5, RZ, RZ, UR5 ;  /* 0x00000005ff057e24 */ /* 0x002fce000f8e00ff */
[----:B------:R-:W-:-:S07]  /*0620*/  LEPC R20, `(.L_x_8) ;  /* 0x000000001014794e */ /* 0x000fce0000000000 */
[----:B--2--5:R-:W-:Y:S05]  /*0630*/  CALL.ABS.NOINC R8 ;  /* 0x0000000008007343 */ /* 0x024fea0003c00000 */
.L_x_8:
[----:B------:R0:W-:Y:S01]  /*0640*/  STL.64 [R39], R16 ;  /* 0x0000001027007387 */ /* 0x0001e20000100a00 */
        /* <DEDUP_REMOVED lines=8> */
.L_x_7:
[----:B------:R-:W-:Y:S05]  /*06d0*/  BSYNC.RECONVERGENT B6 ;  /* 0x0000000000067941 */ /* 0x000fea0003800200 */
.L_x_6:
[----:B------:R-:W0:Y:S01]  /*06e0*/  S2R R0, SR_LANEID ;  /* 0x0000000000007919 */ /* 0x000e220000000000 */
[----:B------:R-:W-:Y:S01]  /*06f0*/  IMAD.MOV.U32 R9, RZ, RZ, RZ ;  /* 0x000000ffff097224 */ /* 0x000fe200078e00ff */
[----:B0-----:R-:W-:Y:S02]  /*0700*/  LOP3.LUT R8, R0, 0x3, RZ, 0xc0, !PT ;  /* 0x0000000300087812 */ /* 0x001fe400078ec0ff */
[----:B------:R-:W-:-:S05]  /*0710*/  SHF.R.U32.HI R3, RZ, 0x2, R0 ;  /* 0x00000002ff037819 */ /* 0x000fca0000011600 */
[----:B------:R-:W-:-:S03]  /*0720*/  IMAD.WIDE.U32 R4, R3, 0x8, R8 ;  /* 0x0000000803047825 */ /* 0x000fc600078e0008 */
[----:B------:R-:W-:-:S04]  /*0730*/  LEA R10, P0, R4, R30, 0x2 ;  /* 0x0000001e040a7211 */ /* 0x000fc800078010ff */
[----:B------:R-:W-:-:S05]  /*0740*/  LEA.HI.X R11, R4, R19, R5, 0x2, P0 ;  /* 0x00000013040b7211 */ /* 0x000fca00000f1405 */
[----:B------:R-:W2:Y:S04]  /*0750*/  LDG.E R4, desc[UR36][R10.64] ;  /* 0x000000240a047981 */ /* 0x000ea8000c1e1900 */
[----:B------:R-:W2:Y:S04]  /*0760*/  LDG.E R5, desc[UR36][R10.64+0x100] ;  /* 0x000100240a057981 */ /* 0x000ea8000c1e1900 */
[----:B------:R-:W2:Y:S04]  /*0770*/  LDG.E R6, desc[UR36][R10.64+0x10] ;  /* 0x000010240a067981 */ /* 0x000ea8000c1e1900 */
[----:B------:R-:W2:Y:S01]  /*0780*/  LDG.E R7, desc[UR36][R10.64+0x110] ;  /* 0x000110240a077981 */ /* 0x000ea2000c1e1900 */
[----:B------:R-:W-:Y:S05]  /*0790*/  WARPSYNC.ALL ;  /* 0x0000000000007948 */ /* 0x000fea0003800000 */
[----:B------:R-:W-:Y:S01]  /*07a0*/  ISETP.NE.AND P6, PT, R35, RZ, PT ;  /* 0x000000ff2300720c */ /* 0x000fe20003fc5270 */
[----:B------:R-:W-:Y:S01]  /*07b0*/  BSSY.RECONVERGENT B6, `(.L_x_9) ;  /* 0x0000046000067945 */ /* 0x000fe20003800200 */
[C---:B--2--5:R-:W-:Y:S08]  /*07c0*/  HMMA.16816.F16 R22, R4.reuse, R24, R22 ;  /* 0x000000180416723c */ /* 0x064ff00000000816 */
[----:B------:R-:W-:Y:S01]  /*07d0*/  HMMA.16816.F16 R28, R4, R26, R28 ;  /* 0x0000001a041c723c */ /* 0x000fe2000000081c */
[----:B------:R-:W0:-:S15]  /*07e0*/  LDC R7, c[0x0][0x398] ;  /* 0x0000e600ff077b82 */ /* 0x000e1e0000000800 */
[----:B------:R-:W-:-:S03]  /*07f0*/  NOP ;  /* 0x0000000000007918 */ /* 0x000fc60000000000 */
[----:B------:R-:W-:Y:S04]  /*0800*/  MOVM.16.MT88 R11, R28 ;  /* 0x000000001c0b723a */ /* 0x000fe80000000000 */
[----:B------:R-:W-:Y:S01]  /*0810*/  MOVM.16.MT88 R13, R29 ;  /* 0x000000001d0d723a */ /* 0x000fe20000000000 */
[----:B0-----:R-:W-:-:S05]  /*0820*/  SHF.R.U32.HI R7, RZ, 0x1, R7 ;  /* 0x00000001ff077819 */ /* 0x001fca0000011607 */
[----:B------:R-:W-:Y:S02]  /*0830*/  IMAD.WIDE.U32 R8, R3, R7, R8 ;  /* 0x0000000703087225 */ /* 0x000fe400078e0008 */
[----:B------:R-:W0:Y:S01]  /*0840*/  MOVM.16.MT88 R3, R22 ;  /* 0x000000001603723a */ /* 0x000e220000000000 */
[----:B------:R-:W-:-:S04]  /*0850*/  LEA R4, P0, R8, R32, 0x2 ;  /* 0x0000002008047211 */ /* 0x000fc800078010ff */
[----:B------:R-:W-:Y:S02]  /*0860*/  LEA.HI.X R5, R8, R31, R9, 0x2, P0 ;  /* 0x0000001f08057211 */ /* 0x000fe400000f1409 */
[----:B------:R-:W1:Y:S01]  /*0870*/  MOVM.16.MT88 R9, R23 ;  /* 0x000000001709723a */ /* 0x000e620000000000 */
[----:B------:R-:W-:-:S03]  /*0880*/  IMAD.WIDE.U32 R6, R7, 0x20, R4 ;  /* 0x0000002007067825 */ /* 0x000fc600078e0004 */
[----:B0-----:R0:W-:Y:S04]  /*0890*/  STG.E desc[UR36][R4.64], R3 ;  /* 0x0000000304007986 */ /* 0x0011e8000c101924 */
[----:B-1----:R0:W-:Y:S04]  /*08a0*/  STG.E desc[UR36][R4.64+0x10], R9 ;  /* 0x0000100904007986 */ /* 0x0021e8000c101924 */
[----:B------:R0:W-:Y:S04]  /*08b0*/  STG.E desc[UR36][R6.64], R11 ;  /* 0x0000000b06007986 */ /* 0x0001e8000c101924 */
[----:B------:R0:W-:Y:S01]  /*08c0*/  STG.E desc[UR36][R6.64+0x10], R13 ;  /* 0x0000100d06007986 */ /* 0x0001e2000c101924 */
[----:B------:R-:W-:Y:S05]  /*08d0*/  @P6 BRA `(.L_x_10) ;  /* 0x0000000000cc6947 */ /* 0x000fea0003800000 */
[----:B0-----:R-:W0:Y:S01]  /*08e0*/  LDC.64 R4, c[0x0][0x390] ;  /* 0x0000e400ff047b82 */ /* 0x001e220000000a00 */
[----:B------:R-:W1:Y:S01]  /*08f0*/  LDCU.64 UR4, c[0x4][0x28] ;  /* 0x01000500ff0477ac */ /* 0x000e620008000a00 */
[----:B0-----:R-:W2:Y:S04]  /*0900*/  LDG.E.U16 R0, desc[UR36][R4.64] ;  /* 0x0000002404007981 */ /* 0x001ea8000c1e1500 */
[----:B------:R-:W3:Y:S04]  /*0910*/  LDG.E.U16 R3, desc[UR36][R4.64+0x22] ;  /* 0x0000222404037981 */ /* 0x000ee8000c1e1500 */
[----:B------:R-:W4:Y:S04]  /*0920*/  LDG.E.U16 R6, desc[UR36][R4.64+0x44] ;  /* 0x0000442404067981 */ /* 0x000f28000c1e1500 */
[----:B------:R-:W5:Y:S04]  /*0930*/  LDG.E.U16 R8, desc[UR36][R4.64+0x66] ;  /* 0x0000662404087981 */ /* 0x000f68000c1e1500 */
[----:B------:R-:W5:Y:S04]  /*0940*/  LDG.E.U16 R9, desc[UR36][R4.64+0x88] ;  /* 0x0000882404097981 */ /* 0x000f68000c1e1500 */
[----:B------:R-:W5:Y:S04]  /*0950*/  LDG.E.U16 R10, desc[UR36][R4.64+0xaa] ;  /* 0x0000aa24040a7981 */ /* 0x000f68000c1e1500 */
[----:B------:R-:W5:Y:S04]  /*0960*/  LDG.E.U16 R11, desc[UR36][R4.64+0xcc] ;  /* 0x0000cc24040b7981 */ /* 0x000f68000c1e1500 */
[----:B------:R-:W5:Y:S04]  /*0970*/  LDG.E.U16 R12, desc[UR36][R4.64+0x110] ;  /* 0x00011024040c7981 */ /* 0x000f68000c1e1500 */
[----:B------:R-:W5:Y:S04]  /*0980*/  LDG.E.U16 R13, desc[UR36][R4.64+0x132] ;  /* 0x00013224040d7981 */ /* 0x000f68000c1e1500 */
[----:B------:R-:W5:Y:S04]  /*0990*/  LDG.E.U16 R14, desc[UR36][R4.64+0x154] ;  /* 0x00015424040e7981 */ /* 0x000f68000c1e1500 */
[----:B------:R-:W5:Y:S01]  /*09a0*/  LDG.E.U16 R15, desc[UR36][R4.64+0x198] ;  /* 0x00019824040f7981 */ /* 0x000f62000c1e1500 */
[----:B--2---:R-:W-:Y:S08]  /*09b0*/  F2I.F16.FLOOR.NTZ R0, R0 ;  /* 0x0000000000007305 */ /* 0x004ff00000107100 */
[----:B---3--:R-:W-:Y:S08]  /*09c0*/  F2I.F16.FLOOR.NTZ R3, R3 ;  /* 0x0000000300037305 */ /* 0x008ff00000107100 */
[----:B----4-:R-:W0:Y:S02]  /*09d0*/  F2I.F16.FLOOR.NTZ R6, R6 ;  /* 0x0000000600067305 */ /* 0x010e240000107100 */
[----:B0-----:R-:W-:-:S02]  /*09e0*/  IADD3 R7, PT, PT, R6, R3, R0 ;  /* 0x0000000306077210 */ /* 0x001fc40007ffe000 */
[----:B------:R-:W2:Y:S04]  /*09f0*/  LDG.E.U16 R6, desc[UR36][R4.64+0xee] ;  /* 0x0000ee2404067981 */ /* 0x000ea8000c1e1500 */
[----:B-----5:R-:W-:Y:S01]  /*0a00*/  F2I.F16.FLOOR.NTZ R8, R8 ;  /* 0x0000000800087305 */ /* 0x020fe20000107100 */
[----:B------:R-:W3:Y:S07]  /*0a10*/  LDG.E.U16 R3, desc[UR36][R4.64+0x1dc] ;  /* 0x0001dc2404037981 */ /* 0x000eee000c1e1500 */
[----:B------:R-:W0:Y:S08]  /*0a20*/  F2I.F16.FLOOR.NTZ R9, R9 ;  /* 0x0000000900097305 */ /* 0x000e300000107100 */
[----:B------:R-:W-:Y:S08]  /*0a30*/  F2I.F16.FLOOR.NTZ R10, R10 ;  /* 0x0000000a000a7305 */ /* 0x000ff00000107100 */
[----:B------:R-:W4:Y:S01]  /*0a40*/  F2I.F16.FLOOR.NTZ R11, R11 ;  /* 0x0000000b000b7305 */ /* 0x000f220000107100 */
[----:B0-----:R-:W-:-:S07]  /*0a50*/  IADD3 R7, PT, PT, R9, R8, R7 ;  /* 0x0000000809077210 */ /* 0x001fce0007ffe007 */
[----:B------:R-:W-:Y:S08]  /*0a60*/  F2I.F16.FLOOR.NTZ R12, R12 ;  /* 0x0000000c000c7305 */ /* 0x000ff00000107100 */
[----:B------:R-:W-:Y:S01]  /*0a70*/  F2I.F16.FLOOR.NTZ R0, R13 ;  /* 0x0000000d00007305 */ /* 0x000fe20000107100 */
[----:B----4-:R-:W-:Y:S02]  /*0a80*/  IADD3 R7, PT, PT, R11, R10, R7 ;  /* 0x0000000a0b077210 */ /* 0x010fe40007ffe007 */
[----:B------:R-:W4:Y:S05]  /*0a90*/  LDG.E.U16 R11, desc[UR36][R4.64+0x176] ;  /* 0x00017624040b7981 */ /* 0x000f2a000c1e1500 */
[----:B------:R-:W-:Y:S08]  /*0aa0*/  F2I.F16.FLOOR.NTZ R14, R14 ;  /* 0x0000000e000e7305 */ /* 0x000ff00000107100 */
[----:B--2---:R-:W0:Y:S02]  /*0ab0*/  F2I.F16.FLOOR.NTZ R6, R6 ;  /* 0x0000000600067305 */ /* 0x004e240000107100 */
[----:B0-----:R-:W-:-:S04]  /*0ac0*/  IADD3 R7, PT, PT, R12, R6, R7 ;  /* 0x000000060c077210 */ /* 0x001fc80007ffe007 */
[----:B------:R-:W-:Y:S02]  /*0ad0*/  IADD3 R8, PT, PT, R14, R0, R7 ;  /* 0x000000000e087210 */ /* 0x000fe40007ffe007 */
[----:B------:R-:W2:Y:S04]  /*0ae0*/  LDG.E.U16 R0, desc[UR36][R4.64+0x1ba] ;  /* 0x0001ba2404007981 */ /* 0x000ea8000c1e1500 */
[----:B------:R1:W5:Y:S01]  /*0af0*/  LDG.E.U16 R7, desc[UR36][R4.64+0x1fe] ;  /* 0x0001fe2404077981 */ /* 0x000362000c1e1500 */
[----:B------:R-:W-:Y:S08]  /*0b00*/  F2I.F16.FLOOR.NTZ R15, R15 ;  /* 0x0000000f000f7305 */ /* 0x000ff00000107100 */
[----:B---3--:R-:W-:Y:S08]  /*0b10*/  F2I.F16.FLOOR.NTZ R3, R3 ;  /* 0x0000000300037305 */ /* 0x008ff00000107100 */
[----:B----4-:R-:W0:Y:S02]  /*0b20*/  F2I.F16.FLOOR.NTZ R11, R11 ;  /* 0x0000000b000b7305 */ /* 0x010e240000107100 */
[----:B0-----:R-:W-:Y:S01]  /*0b30*/  IADD3 R8, PT, PT, R15, R11, R8 ;  /* 0x0000000b0f087210 */ /* 0x001fe20007ffe008 */
[----:B-1----:R-:W-:-:S02]  /*0b40*/  IMAD.U32 R4, RZ, RZ, UR4 ;  /* 0x00000004ff047e24 */ /* 0x002fc4000f8e00ff */
[----:B------:R-:W-:Y:S02]  /*0b50*/  IMAD.U32 R5, RZ, RZ, UR5 ;  /* 0x00000005ff057e24 */ /* 0x000fe4000f8e00ff */
[----:B------:R-:W-:Y:S01]  /*0b60*/  IMAD.MOV.U32 R6, RZ, RZ, R2 ;  /* 0x000000ffff067224 */ /* 0x000fe200078e0002 */
[----:B--2---:R-:W0:Y:S08]  /*0b70*/  F2I.F16.FLOOR.NTZ R9, R0 ;  /* 0x0000000000097305 */ /* 0x004e300000107100 */
[----:B-----5:R-:W1:Y:S01]  /*0b80*/  F2I.F16.FLOOR.NTZ R10, R7 ;  /* 0x00000007000a7305 */ /* 0x020e620000107100 */
[----:B0-----:R-:W-:-:S02]  /*0b90*/  IADD3 R9, PT, PT, R3, R9, R8 ;  /* 0x0000000903097210 */ /* 0x001fc40007ffe008 */
[----:B------:R-:W-:-:S03]  /*0ba0*/  MOV R8, 0x0 ;  /* 0x0000000000087802 */ /* 0x000fc60000000f00 */
[----:B-1----:R-:W-:-:S03]  /*0bb0*/  IMAD.IADD R10, R9, 0x1, R10 ;  /* 0x00000001090a7824 */ /* 0x002fc600078e020a */
[----:B------:R-:W0:Y:S02]  /*0bc0*/  LDC.64 R8, c[0x4][R8] ;  /* 0x0100000008087b82 */ /* 0x000e240000000a00 */
[----:B------:R1:W-:Y:S01]  /*0bd0*/  STL [R1], R10 ;  /* 0x0000000a01007387 */ /* 0x0003e20000100800 */
[----:B------:R-:W-:-:S07]  /*0be0*/  IMAD.MOV.U32 R7, RZ, RZ, R18 ;  /* 0x000000ffff077224 */ /* 0x000fce00078e0012 */
[----:B------:R-:W-:-:S07]  /*0bf0*/  LEPC R20, `(.L_x_10) ;  /* 0x000000001014794e */ /* 0x000fce0000000000 */
[----:B01----:R-:W-:Y:S05]  /*0c00*/  CALL.ABS.NOINC R8 ;  /* 0x0000000008007343 */ /* 0x003fea0003c00000 */
.L_x_10:
[----:B------:R-:W-:Y:S05]  /*0c10*/  BSYNC.RECONVERGENT B6 ;  /* 0x0000000000067941 */ /* 0x000fea0003800200 */
.L_x_9:
[----:B------:R-:W-:Y:S01]  /*0c20*/  ISETP.NE.AND P0, PT, R35, RZ, PT ;  /* 0x000000ff2300720c */ /* 0x000fe20003f05270 */
[----:B------:R-:W-:Y:S03]  /*0c30*/  BSSY.RECONVERGENT B6, `(.L_x_11) ;  /* 0x0000016000067945 */ /* 0x000fe60003800200 */
[----:B------:R-:W-:-:S09]  /*0c40*/  P2R R0, PR, RZ, 0x1 ;  /* 0x00000001ff007803 */ /* 0x000fd20000000000 */
[----:B------:R-:W-:Y:S05]  /*0c50*/  @P0 BRA `(.L_x_12) ;  /* 0x00000000004c0947 */ /* 0x000fea0003800000 */
[----:B------:R-:W-:Y:S01]  /*0c60*/  MOV R38, 0x0 ;  /* 0x0000000000267802 */ /* 0x000fe20000000f00 */
[----:B------:R1:W-:Y:S01]  /*0c70*/  STL.64 [R1], R16 ;  /* 0x0000001001007387 */ /* 0x0003e20000100a00 */
[----:B------:R-:W2:Y:S01]  /*0c80*/  LDCU.64 UR4, c[0x4][0x20] ;  /* 0x01000400ff0477ac */ /* 0x000ea20008000a00 */
[----:B0-----:R-:W-:Y:S01]  /*0c90*/  IMAD.MOV.U32 R6, RZ, RZ, R2 ;  /* 0x000000ffff067224 */ /* 0x001fe200078e0002 */
[----:B------:R1:W0:Y:S01]  /*0ca0*/  LDC.64 R8, c[0x4][R38] ;  /* 0x0100000026087b82 */ /* 0x0002220000000a00 */
[----:B------:R-:W-:Y:S02]  /*0cb0*/  IMAD.MOV.U32 R7, RZ, RZ, R18 ;  /* 0x000000ffff077224 */ /* 0x000fe400078e0012 */
[----:B--2---:R-:W-:Y:S02]  /*0cc0*/  IMAD.U32 R4, RZ, RZ, UR4 ;  /* 0x00000004ff047e24 */ /* 0x004fe4000f8e00ff */
[----:B-1----:R-:W-:-:S07]  /*0cd0*/  IMAD.U32 R5, RZ, RZ, UR5 ;  /* 0x00000005ff057e24 */ /* 0x002fce000f8e00ff */
[----:B------:R-:W-:-:S07]  /*0ce0*/  LEPC R20, `(.L_x_13) ;  /* 0x000000001014794e */ /* 0x000fce0000000000 */
[----:B0-----:R-:W-:Y:S05]  /*0cf0*/  CALL.ABS.NOINC R8 ;  /* 0x0000000008007343 */ /* 0x001fea0003c00000 */
.L_x_13:
[----:B------:R0:W-:Y:S01]  /*0d00*/  STL.64 [R1], R16 ;  /* 0x0000001001007387 */ /* 0x0001e20000100a00 */
[----:B------:R-:W1:Y:S01]  /*0d10*/  LDC.64 R38, c[0x4][R38] ;  /* 0x0100000026267b82 */ /* 0x000e620000000a00 */
[----:B------:R-:W2:Y:S01]  /*0d20*/  LDCU.64 UR4, c[0x4][0x20] ;  /* 0x01000400ff0477ac */ /* 0x000ea20008000a00 */
[----:B------:R-:W-:Y:S02]  /*0d30*/  IMAD.MOV.U32 R6, RZ, RZ, R2 ;  /* 0x000000ffff067224 */ /* 0x000fe400078e0002 */
[----:B------:R-:W-:Y:S02]  /*0d40*/  IMAD.MOV.U32 R7, RZ, RZ, R18 ;  /* 0x000000ffff077224 */ /* 0x000fe400078e0012 */
[----:B--2---:R-:W-:Y:S02]  /*0d50*/  IMAD.U32 R4, RZ, RZ, UR4 ;  /* 0x00000004ff047e24 */ /* 0x004fe4000f8e00ff */
[----:B0-----:R-:W-:-:S07]  /*0d60*/  IMAD.U32 R5, RZ, RZ, UR5 ;  /* 0x00000005ff057e24 */ /* 0x001fce000f8e00ff */
[----:B------:R-:W-:-:S07]  /*0d70*/  LEPC R20, `(.L_x_12) ;  /* 0x000000001014794e */ /* 0x000fce0000000000 */
[----:B-1----:R-:W-:Y:S05]  /*0d80*/  CALL.ABS.NOINC R38 ;  /* 0x0000000026007343 */ /* 0x002fea0003c00000 */
.L_x_12:
[----:B------:R-:W-:Y:S05]  /*0d90*/  BSYNC.RECONVERGENT B6 ;  /* 0x0000000000067941 */ /* 0x000fea0003800200 */
.L_x_11:
[----:B------:R-:W1:Y:S01]  /*0da0*/  S2R R0, SR_LANEID ;  /* 0x0000000000007919 */ /* 0x000e620000000000 */
[----:B0-----:R-:W-:Y:S01]  /*0db0*/  IMAD.MOV.U32 R11, RZ, RZ, RZ ;  /* 0x000000ffff0b7224 */ /* 0x001fe200078e00ff */
[----:B-1----:R-:W-:Y:S02]  /*0dc0*/  LOP3.LUT R10, R0, 0x3, RZ, 0xc0, !PT ;  /* 0x00000003000a7812 */ /* 0x002fe400078ec0ff */
[----:B------:R-:W-:Y:S02]  /*0dd0*/  SHF.R.U32.HI R3, RZ, 0x2, R0 ;  /* 0x00000002ff037819 */ /* 0x000fe40000011600 */
[----:B------:R-:W0:Y:S03]  /*0de0*/  LDC R0, c[0x0][0x398] ;  /* 0x0000e600ff007b82 */ /* 0x000e260000000800 */
        /* <DEDUP_REMOVED lines=9> */
[C---:B--2---:R-:W-:Y:S08]  /*0e80*/  HMMA.16816.F16 R22, R4.reuse, R24, R22 ;  /* 0x000000180416723c */ /* 0x044ff00000000816 */
[----:B------:R-:W-:Y:S01]  /*0e90*/  HMMA.16816.F16 R28, R4, R26, R28 ;  /* 0x0000001a041c723c */ /* 0x000fe2000000081c */
[----:B0-----:R-:W-:-:S05]  /*0ea0*/  SHF.R.U32.HI R7, RZ, 0x1, R0 ;  /* 0x00000001ff077819 */ /* 0x001fca0000011600 */
[----:B------:R-:W-:-:S03]  /*0eb0*/  IMAD.WIDE.U32 R10, R3, R7, R10 ;  /* 0x00000007030a7225 */ /* 0x000fc600078e000a */
[C---:B------:R-:W-:Y:S02]  /*0ec0*/  LEA R4, P0, R10.reuse, R32, 0x2 ;  /* 0x000000200a047211 */ /* 0x040fe400078010ff */
[----:B------:R-:W0:Y:S02]  /*0ed0*/  MOVM.16.MT88 R3, R22 ;  /* 0x000000001603723a */ /* 0x000e240000000000 */
[----:B------:R-:W-:Y:S02]  /*0ee0*/  LEA.HI.X R5, R10, R31, R11, 0x2, P0 ;  /* 0x0000001f0a057211 */ /* 0x000fe400000f140b */
[----:B------:R-:W1:Y:S01]  /*0ef0*/  MOVM.16.MT88 R11, R23 ;  /* 0x00000000170b723a */ /* 0x000e620000000000 */
[----:B------:R-:W-:-:S03]  /*0f00*/  IMAD.WIDE.U32 R6, R7, 0x20, R4 ;  /* 0x0000002007067825 */ /* 0x000fc600078e0004 */
[----:B------:R-:W2:Y:S04]  /*0f10*/  MOVM.16.MT88 R9, R28 ;  /* 0x000000001c09723a */ /* 0x000ea80000000000 */
[----:B------:R-:W3:Y:S04]  /*0f20*/  MOVM.16.MT88 R13, R29 ;  /* 0x000000001d0d723a */ /* 0x000ee80000000000 */
[----:B0-----:R0:W-:Y:S04]  /*0f30*/  STG.E desc[UR36][R4.64], R3 ;  /* 0x0000000304007986 */ /* 0x0011e8000c101924 */
[----:B-1----:R0:W-:Y:S04]  /*0f40*/  STG.E desc[UR36][R4.64+0x10], R11 ;  /* 0x0000100b04007986 */ /* 0x0021e8000c101924 */
[----:B--2---:R0:W-:Y:S04]  /*0f50*/  STG.E desc[UR36][R6.64], R9 ;  /* 0x0000000906007986 */ /* 0x0041e8000c101924 */
[----:B---3--:R0:W-:Y:S01]  /*0f60*/  STG.E desc[UR36][R6.64+0x10], R13 ;  /* 0x0000100d06007986 */ /* 0x0081e2000c101924 */
        /* <DEDUP_REMOVED lines=52> */
.L_x_5:
[----:B------:R-:W-:Y:S05]  /*12b0*/  BSYNC.RECONVERGENT B7 ;  /* 0x0000000000077941 */ /* 0x000fea0003800200 */
.L_x_4:
[----:B------:R-:W-:Y:S01]  /*12c0*/  ISETP.NE.AND P6, PT, R37, RZ, PT ;  /* 0x000000ff2500720c */ /* 0x000fe20003fc5270 */
[----:B------:R-:W-:-:S12]  /*12d0*/  BSSY B7, `(.L_x_14) ;  /* 0x00000d8000077945 */ /* 0x000fd80003800000 */
[----:B------:R-:W-:Y:S05]  /*12e0*/  @P6 BRA `(.L_x_15) ;  /* 0x0000000c00586947 */ /* 0x000fea0003800000 */
        /* <DEDUP_REMOVED lines=13> */
[----:B0----5:R-:W-:Y:S05]  /*13c0*/  CALL.ABS.NOINC R8 ;  /* 0x0000000008007343 */ /* 0x021fea0003c00000 */
.L_x_18:
        /* <DEDUP_REMOVED lines=9> */
.L_x_17:
[----:B------:R-:W-:Y:S05]  /*1460*/  BSYNC.RECONVERGENT B6 ;  /* 0x0000000000067941 */ /* 0x000fea0003800200 */
.L_x_16:
        /* <DEDUP_REMOVED lines=82> */
.L_x_20:
[----:B------:R-:W-:Y:S05]  /*1990*/  BSYNC.RECONVERGENT B6 ;  /* 0x0000000000067941 */ /* 0x000fea0003800200 */
.L_x_19:
[----:B------:R-:W-:-:S13]  /*19a0*/  ISETP.NE.AND P6, PT, R37, RZ, PT ;  /* 0x000000ff2500720c */ /* 0x000fda0003fc5270 */
        /* <DEDUP_REMOVED lines=15> */
.L_x_23:
        /* <DEDUP_REMOVED lines=9> */
.L_x_22:
[----:B------:R-:W-:Y:S05]  /*1b30*/  BSYNC.RECONVERGENT B6 ;  /* 0x0000000000067941 */ /* 0x000fea0003800200 */
.L_x_21:
        /* <DEDUP_REMOVED lines=30> */
[----:B----4-:R-:W0:Y:S01]  /*1d20*/  LDC.64 R4, c[0x0][0x390] ;  /* 0x0000e400ff047b82 */ /* 0x010e220000000a00 */
        /* <DEDUP_REMOVED lines=50> */
.L_x_15:
[----:B------:R-:W-:Y:S05]  /*2050*/  BSYNC B7 ;  /* 0x0000000000077941 */ /* 0x000fea0003800000 */
.L_x_14:
[----:B------:R-:W-:-:S13]  /*2060*/  ISETP.NE.AND P6, PT, R36, RZ, PT ;  /* 0x000000ff2400720c */ /* 0x000fda0003fc5270 */
[----:B------:R-:W-:Y:S05]  /*2070*/  @P6 BRA `(.L_x_24) ;  /* 0xffffffe400186947 */ /* 0x000fea000383ffff */
[----:B------:R-:W-:Y:S05]  /*2080*/  BSYNC B8 ;  /* 0x0000000000087941 */ /* 0x000fea0003800000 */
.L_x_3:
[----:B0---4-:R-:W-:-:S05]  /*2090*/  VIADD R3, R17, 0xf ;  /* 0x0000000f11037836 */ /* 0x011fca0000000000 */
[C---:B------:R-:W-:Y:S01]  /*20a0*/  ISETP.NE.AND P0, PT, R34.reuse, R3, PT ;  /* 0x000000032200720c */ /* 0x040fe20003f05270 */
[----:B------:R-:W-:-:S12]  /*20b0*/  VIADD R34, R34, 0x1 ;  /* 0x0000000122227836 */ /* 0x000fd80000000000 */
[----:B------:R-:W-:Y:S05]  /*20c0*/  @P0 BRA `(.L_x_25) ;  /* 0xffffffe000fc0947 */ /* 0x000fea000383ffff */
[----:B------:R-:W-:Y:S05]  /*20d0*/  EXIT ;  /* 0x000000000000794d */ /* 0x000fea0003800000 */
.L_x_26:
[----:B------:R-:W-:-:S00]  /*20e0*/  BRA `(.L_x_26) ;  /* 0xfffffffc00fc7947 */ /* 0x000fc0000383ffff */
[----:B------:R-:W-:-:S00]  /*20f0*/  NOP ;  /* 0x0000000000007918 */ /* 0x000fc00000000000 */
        /* <DEDUP_REMOVED lines=8> */
.L_x_27:


//--------------------- .nv.global.init           --------------------------
	.section	.nv.global.init,"aw",@progbits
.nv.global.init:
	.type		$str$2,@object
	.size		$str$2,($str$4 - $str$2)
$str$2:
        /*0000*/ 	.byte	0x0a, 0x00
	.type		$str$4,@object
	.size		$str$4,($str - $str$4)
$str$4:
        /*0002*/ 	.byte	0x74, 0x6f, 0x74, 0x3a, 0x20, 0x25, 0x64, 0x0a, 0x00
	.type		$str,@object
	.size		$str,($str$1 - $str)
$str:
        /*000b*/ 	.byte	0x74, 0x69, 0x6c, 0x65, 0x5f, 0x72, 0x6f, 0x77, 0x3a, 0x20, 0x25, 0x64, 0x0a, 0x00
	.type		$str$1,@object
	.size		$str$1,($str$3 - $str$1)
$str$1:
        /*0019*/ 	.byte	0x74, 0x69, 0x6c, 0x65, 0x5f, 0x63, 0x6f, 0x6c, 0x3a, 0x20, 0x25, 0x64, 0x0a, 0x00
	.type		$str$3,@object
	.size		$str$3,(.L_3 - $str$3)
$str$3:
        /*0027*/ 	.byte	0x43, 0x6f, 0x6f, 0x72, 0x64, 0x69, 0x6e, 0x61, 0x74, 0x65, 0x20, 0x41, 0x20, 0x5b, 0x25, 0x64
        /*0037*/ 	.byte	0x2c, 0x25, 0x64, 0x5d, 0x0a, 0x00
.L_3:


//--------------------- .nv.shared.reserved.0     --------------------------
	.section	.nv.shared.reserved.0,"aw",@nobits
	.weak		__nv_reservedSMEM_offset_0_alias
	.size		__nv_reservedSMEM_offset_0_alias, 0, 64
	.other		__nv_reservedSMEM_offset_0_alias,@"STO_CUDA_RESERVED_SHARED STV_DEFAULT"
__nv_reservedSMEM_offset_0_alias:
	.zero		0
	.zero		64


//--------------------- .nv.constant0._Z17WMMAF16TensorCoreP6__halfS0_S0_i --------------------------
	.section	.nv.constant0._Z17WMMAF16TensorCoreP6__halfS0_S0_i,"a",@progbits
	.sectionflags	@""
	.align	4
.nv.constant0._Z17WMMAF16TensorCoreP6__halfS0_S0_i:
	.zero		924


//--------------------- SYMBOLS --------------------------

	.type		.nv.reservedSmem.offset0,@object
	.size		.nv.reservedSmem.offset0,0x4
	.type		vprintf,@function
